//
// Generated by NVIDIA NVVM Compiler
//
// Compiler Build ID: CL-36424714
// Cuda compilation tools, release 13.0, V13.0.88
// Based on NVVM 20.0.0
//

.version 9.0
.target sm_100
.address_size 64

	// .globl	_Z12vecAddKernelPKfS0_Pfii

.visible .entry _Z12vecAddKernelPKfS0_Pfii(
	.param .u64 .ptr .align 1 _Z12vecAddKernelPKfS0_Pfii_param_0,
	.param .u64 .ptr .align 1 _Z12vecAddKernelPKfS0_Pfii_param_1,
	.param .u64 .ptr .align 1 _Z12vecAddKernelPKfS0_Pfii_param_2,
	.param .u32 _Z12vecAddKernelPKfS0_Pfii_param_3,
	.param .u32 _Z12vecAddKernelPKfS0_Pfii_param_4
)
{
	.reg .pred 	%p<4>;
	.reg .b32 	%r<12>;
	.reg .b32 	%f<4>;
	.reg .b64 	%rd<11>;

	ld.param.u64 	%rd1, [_Z12vecAddKernelPKfS0_Pfii_param_0];
	ld.param.u64 	%rd2, [_Z12vecAddKernelPKfS0_Pfii_param_1];
	ld.param.u64 	%rd3, [_Z12vecAddKernelPKfS0_Pfii_param_2];
	ld.param.u32 	%r4, [_Z12vecAddKernelPKfS0_Pfii_param_3];
	ld.param.u32 	%r3, [_Z12vecAddKernelPKfS0_Pfii_param_4];
	mov.u32 	%r5, %ctaid.y;
	mov.u32 	%r6, %ntid.y;
	mov.u32 	%r7, %tid.y;
	mad.lo.s32 	%r1, %r5, %r6, %r7;
	mov.u32 	%r8, %ctaid.x;
	mov.u32 	%r9, %ntid.x;
	mov.u32 	%r10, %tid.x;
	mad.lo.s32 	%r2, %r8, %r9, %r10;
	setp.ge.s32 	%p1, %r1, %r4;
	setp.ge.s32 	%p2, %r2, %r3;
	or.pred  	%p3, %p1, %p2;
	@%p3 bra 	$L__BB0_2;
	cvta.to.global.u64 	%rd4, %rd1;
	cvta.to.global.u64 	%rd5, %rd2;
	cvta.to.global.u64 	%rd6, %rd3;
	mad.lo.s32 	%r11, %r3, %r1, %r2;
	mul.wide.s32 	%rd7, %r11, 4;
	add.s64 	%rd8, %rd4, %rd7;
	ld.global.f32 	%f1, [%rd8];
	add.s64 	%rd9, %rd5, %rd7;
	ld.global.f32 	%f2, [%rd9];
	add.f32 	%f3, %f1, %f2;
	add.s64 	%rd10, %rd6, %rd7;
	st.global.f32 	[%rd10], %f3;
$L__BB0_2:
	ret;

}


// ===== COMPILED SASS (sm_100) =====

	.target	sm_100

	.elftype	@"ET_EXEC"


//--------------------- .note.nv.tkinfo           --------------------------
	.section	.note.nv.tkinfo,"",@"SHT_NOTE"
	.sectionflags	@"SHF_NOTE_NV_TKINFO"
	.tkinfo
        /*0018*/ 	.word	0x00000002
        /*0030*/ 	.string	""
        /*0030*/ 	.string	"ptxas"
        /*0030*/ 	.string	"Cuda compilation tools, release 13.0, V13.0.88"
        /*0030*/ 	.string	"Build cuda_13.0.r13.0/compiler.36424714_0"
        /*0030*/ 	.string	"-arch sm_100 -m 64 "



//--------------------- .note.nv.cuinfo           --------------------------
	.section	.note.nv.cuinfo,"",@"SHT_NOTE"
	.sectionflags	@"SHF_NOTE_NV_CUINFO"
        /*0018*/ 	.short	0x0002
        /*001a*/ 	.short	0x0064
        /*001c*/ 	.short	0x0082
	.zero		2


//--------------------- .nv.info                  --------------------------
	.section	.nv.info,"",@"SHT_CUDA_INFO"
	.align	4


	//----- nvinfo : EIATTR_REGCOUNT
	.align		4
        /*0000*/ 	.byte	0x04, 0x2f
        /*0002*/ 	.short	(.L_1 - .L_0)
	.align		4
.L_0:
        /*0004*/ 	.word	index@(_Z12vecAddKernelPKfS0_Pfii)
        /*0008*/ 	.word	0x0000000c


	//----- nvinfo : EIATTR_FRAME_SIZE
	.align		4
.L_1:
        /*000c*/ 	.byte	0x04, 0x11
        /*000e*/ 	.short	(.L_3 - .L_2)
	.align		4
.L_2:
        /*0010*/ 	.word	index@(_Z12vecAddKernelPKfS0_Pfii)
        /*0014*/ 	.word	0x00000000


	//----- nvinfo : EIATTR_MIN_STACK_SIZE
	.align		4
.L_3:
        /*0018*/ 	.byte	0x04, 0x12
        /*001a*/ 	.short	(.L_5 - .L_4)
	.align		4
.L_4:
        /*001c*/ 	.word	index@(_Z12vecAddKernelPKfS0_Pfii)
        /*0020*/ 	.word	0x00000000
.L_5:


//--------------------- .nv.compat                --------------------------
	.section	.nv.compat,"",@"SHT_CUDA_COMPAT_INFO"
	.align	4
        /*0000*/ 	.byte	0x02, 0x09, 0x00, 0x00, 0x02, 0x02, 0x01, 0x00, 0x02, 0x05, 0x05, 0x00, 0x03, 0x07, 0x01, 0x01
        /*0010*/ 	.byte	0x02, 0x03, 0x00, 0x00, 0x02, 0x06, 0x01, 0x00, 0x04, 0x0b, 0x08, 0x00, 0x09, 0x00, 0x00, 0x00
        /*0020*/ 	.byte	0x00, 0x00, 0x00, 0x00


//--------------------- .nv.info._Z12vecAddKernelPKfS0_Pfii --------------------------
	.section	.nv.info._Z12vecAddKernelPKfS0_Pfii,"",@"SHT_CUDA_INFO"
	.sectionflags	@""
	.align	4


	//----- nvinfo : EIATTR_CUDA_API_VERSION
	.align		4
        /*0000*/ 	.byte	0x04, 0x37
        /*0002*/ 	.short	(.L_7 - .L_6)
.L_6:
        /*0004*/ 	.word	0x00000082


	//----- nvinfo : EIATTR_KPARAM_INFO
	.align		4
.L_7:
        /*0008*/ 	.byte	0x04, 0x17
        /*000a*/ 	.short	(.L_9 - .L_8)
.L_8:
        /*000c*/ 	.word	0x00000000
        /*0010*/ 	.short	0x0004
        /*0012*/ 	.short	0x001c
        /*0014*/ 	.byte	0x00, 0xf0, 0x11, 0x00


	//----- nvinfo : EIATTR_KPARAM_INFO
	.align		4
.L_9:
        /*0018*/ 	.byte	0x04, 0x17
        /*001a*/ 	.short	(.L_11 - .L_10)
.L_10:
        /*001c*/ 	.word	0x00000000
        /*0020*/ 	.short	0x0003
        /*0022*/ 	.short	0x0018
        /*0024*/ 	.byte	0x00, 0xf0, 0x11, 0x00


	//----- nvinfo : EIATTR_KPARAM_INFO
	.align		4
.L_11:
        /*0028*/ 	.byte	0x04, 0x17
        /*002a*/ 	.short	(.L_13 - .L_12)
.L_12:
        /*002c*/ 	.word	0x00000000
        /*0030*/ 	.short	0x0002
        /*0032*/ 	.short	0x0010
        /*0034*/ 	.byte	0x00, 0xf5, 0x21, 0x00


	//----- nvinfo : EIATTR_KPARAM_INFO
	.align		4
.L_13:
        /*0038*/ 	.byte	0x04, 0x17
        /*003a*/ 	.short	(.L_15 - .L_14)
.L_14:
        /*003c*/ 	.word	0x00000000
        /*0040*/ 	.short	0x0001
        /*0042*/ 	.short	0x0008
        /*0044*/ 	.byte	0x00, 0xf5, 0x21, 0x00


	//----- nvinfo : EIATTR_KPARAM_INFO
	.align		4
.L_15:
        /*0048*/ 	.byte	0x04, 0x17
        /*004a*/ 	.short	(.L_17 - .L_16)
.L_16:
        /*004c*/ 	.word	0x00000000
        /*0050*/ 	.short	0x0000
        /*0052*/ 	.short	0x0000
        /*0054*/ 	.byte	0x00, 0xf5, 0x21, 0x00


	//----- nvinfo : EIATTR_SPARSE_MMA_MASK
	.align		4
.L_17:
        /*0058*/ 	.byte	0x03, 0x50
        /*005a*/ 	.short	0x0000


	//----- nvinfo : EIATTR_MAXREG_COUNT
	.align		4
        /*005c*/ 	.byte	0x03, 0x1b
        /*005e*/ 	.short	0x00ff


	//----- nvinfo : EIATTR_MERCURY_ISA_VERSION
	.align		4
        /*0060*/ 	.byte	0x03, 0x5f
        /*0062*/ 	.short	0x0101


	//----- nvinfo : EIATTR_VRC_CTA_INIT_COUNT
	.align		4
        /*0064*/ 	.byte	0x02, 0x4a
	.zero		1
	.zero		1


	//----- nvinfo : EIATTR_EXIT_INSTR_OFFSETS
	.align		4
        /*0068*/ 	.byte	0x04, 0x1c
        /*006a*/ 	.short	(.L_19 - .L_18)


	//   ....[0]....
.L_18:
        /*006c*/ 	.word	0x000000c0


	//   ....[1]....
        /*0070*/ 	.word	0x00000190


	//----- nvinfo : EIATTR_CBANK_PARAM_SIZE
	.align		4
.L_19:
        /*0074*/ 	.byte	0x03, 0x19
        /*0076*/ 	.short	0x0020


	//----- nvinfo : EIATTR_PARAM_CBANK
	.align		4
        /*0078*/ 	.byte	0x04, 0x0a
        /*007a*/ 	.short	(.L_21 - .L_20)
	.align		4
.L_20:
        /*007c*/ 	.word	index@(.nv.constant0._Z12vecAddKernelPKfS0_Pfii)
        /*0080*/ 	.short	0x0380
        /*0082*/ 	.short	0x0020


	//----- nvinfo : EIATTR_SW_WAR
	.align		4
.L_21:
        /*0084*/ 	.byte	0x04, 0x36
        /*0086*/ 	.short	(.L_23 - .L_22)
.L_22:
        /*0088*/ 	.word	0x00000008
.L_23:


//--------------------- .nv.callgraph             --------------------------
	.section	.nv.callgraph,"",@"SHT_CUDA_CALLGRAPH"
	.align	4
	.sectionentsize	8
	.align		4
        /*0000*/ 	.word	0x00000000
	.align		4
        /*0004*/ 	.word	0xffffffff
	.align		4
        /*0008*/ 	.word	0x00000000
	.align		4
        /*000c*/ 	.word	0xfffffffe
	.align		4
        /*0010*/ 	.word	0x00000000
	.align		4
        /*0014*/ 	.word	0xfffffffd
	.align		4
        /*0018*/ 	.word	0x00000000
	.align		4
        /*001c*/ 	.word	0xfffffffc


//--------------------- .text._Z12vecAddKernelPKfS0_Pfii --------------------------
	.section	.text._Z12vecAddKernelPKfS0_Pfii,"ax",@progbits
	.align	128
        .global         _Z12vecAddKernelPKfS0_Pfii
        .type           _Z12vecAddKernelPKfS0_Pfii,@function
        .size           _Z12vecAddKernelPKfS0_Pfii,(.L_x_1 - _Z12vecAddKernelPKfS0_Pfii)
        .other          _Z12vecAddKernelPKfS0_Pfii,@"STO_CUDA_ENTRY STV_DEFAULT"
_Z12vecAddKernelPKfS0_Pfii:
.text._Z12vecAddKernelPKfS0_Pfii:
[----:B------:R-:W-:Y:S01]  /*0000*/  LDC R1, c[0x0][0x37c] ;  /* 0x0000df00ff017b82 */ /* 0x000fe20000000800 */
[----:B------:R-:W0:Y:S07]  /*0010*/  S2R R2, SR_TID.X ;  /* 0x0000000000027919 */ /* 0x000e2e0000002100 */
[----:B------:R-:W1:Y:S01]  /*0020*/  LDC R0, c[0x0][0x364] ;  /* 0x0000d900ff007b82 */ /* 0x000e620000000800 */
[----:B------:R-:W2:Y:S01]  /*0030*/  LDCU.64 UR6, c[0x0][0x398] ;  /* 0x00007300ff0677ac */ /* 0x000ea20008000a00 */
[----:B------:R-:W1:Y:S06]  /*0040*/  S2R R3, SR_TID.Y ;  /* 0x0000000000037919 */ /* 0x000e6c0000002200 */
[----:B------:R-:W0:Y:S08]  /*0050*/  S2UR UR5, SR_CTAID.X ;  /* 0x00000000000579c3 */ /* 0x000e300000002500 */
[----:B------:R-:W0:Y:S08]  /*0060*/  LDC R7, c[0x0][0x360] ;  /* 0x0000d800ff077b82 */ /* 0x000e300000000800 */
[----:B------:R-:W1:Y:S01]  /*0070*/  S2UR UR4, SR_CTAID.Y ;  /* 0x00000000000479c3 */ /* 0x000e620000002600 */
[----:B0-----:R-:W-:-:S05]  /*0080*/  IMAD R7, R7, UR5, R2 ;  /* 0x0000000507077c24 */ /* 0x001fca000f8e0202 */
[----:B--2---:R-:W-:Y:S01]  /*0090*/  ISETP.GE.AND P0, PT, R7, UR7, PT ;  /* 0x0000000707007c0c */ /* 0x004fe2000bf06270 */
[----:B-1----:R-:W-:-:S05]  /*00a0*/  IMAD R0, R0, UR4, R3 ;  /* 0x0000000400007c24 */ /* 0x002fca000f8e0203 */
[----:B------:R-:W-:-:S13]  /*00b0*/  ISETP.GE.OR P0, PT, R0, UR6, P0 ;  /* 0x0000000600007c0c */ /* 0x000fda0008706670 */
[----:B------:R-:W-:Y:S05]  /*00c0*/  @P0 EXIT ;  /* 0x000000000000094d */ /* 0x000fea0003800000 */
[----:B------:R-:W0:Y:S01]  /*00d0*/  LDC.64 R2, c[0x0][0x380] ;  /* 0x0000e000ff027b82 */ /* 0x000e220000000a00 */
[----:B------:R-:W1:Y:S01]  /*00e0*/  LDCU.64 UR4, c[0x0][0x358] ;  /* 0x00006b00ff0477ac */ /* 0x000e620008000a00 */
[----:B------:R-:W-:-:S06]  /*00f0*/  IMAD R9, R0, UR7, R7 ;  /* 0x0000000700097c24 */ /* 0x000fcc000f8e0207 */
[----:B------:R-:W2:Y:S08]  /*0100*/  LDC.64 R4, c[0x0][0x388] ;  /* 0x0000e200ff047b82 */ /* 0x000eb00000000a00 */
[----:B------:R-:W3:Y:S01]  /*0110*/  LDC.64 R6, c[0x0][0x390] ;  /* 0x0000e400ff067b82 */ /* 0x000ee20000000a00 */
[----:B0-----:R-:W-:-:S06]  /*0120*/  IMAD.WIDE R2, R9, 0x4, R2 ;  /* 0x0000000409027825 */ /* 0x001fcc00078e0202 */
[----:B-1----:R-:W4:Y:S01]  /*0130*/  LDG.E R2, desc[UR4][R2.64] ;  /* 0x0000000402027981 */ /* 0x002f22000c1e1900 */
[----:B--2---:R-:W-:-:S06]  /*0140*/  IMAD.WIDE R4, R9, 0x4, R4 ;  /* 0x0000000409047825 */ /* 0x004fcc00078e0204 */
[----:B------:R-:W4:Y:S01]  /*0150*/  LDG.E R5, desc[UR4][R4.64] ;  /* 0x0000000404057981 */ /* 0x000f22000c1e1900 */
[----:B---3--:R-:W-:-:S04]  /*0160*/  IMAD.WIDE R6, R9, 0x4, R6 ;  /* 0x0000000409067825 */ /* 0x008fc800078e0206 */
[----:B----4-:R-:W-:-:S05]  /*0170*/  FADD R9, R2, R5 ;  /* 0x0000000502097221 */ /* 0x010fca0000000000 */
[----:B------:R-:W-:Y:S01]  /*0180*/  STG.E desc[UR4][R6.64], R9 ;  /* 0x0000000906007986 */ /* 0x000fe2000c101904 */
[----:B------:R-:W-:Y:S05]  /*0190*/  EXIT ;  /* 0x000000000000794d */ /* 0x000fea0003800000 */
.L_x_0:
[----:B------:R-:W-:-:S00]  /*01a0*/  BRA `(.L_x_0) ;  /* 0xfffffffc00fc7947 */ /* 0x000fc0000383ffff */
[----:B------:R-:W-:-:S00]  /*01b0*/  NOP ;  /* 0x0000000000007918 */ /* 0x000fc00000000000 */
        /* <DEDUP_REMOVED lines=12> */
.L_x_1:


//--------------------- .nv.shared.reserved.0     --------------------------
	.section	.nv.shared.reserved.0,"aw",@nobits
	.weak		__nv_reservedSMEM_offset_0_alias
	.size		__nv_reservedSMEM_offset_0_alias, 0, 64
	.other		__nv_reservedSMEM_offset_0_alias,@"STO_CUDA_RESERVED_SHARED STV_DEFAULT"
__nv_reservedSMEM_offset_0_alias:
	.zero		0
	.zero		64


//--------------------- .nv.constant0._Z12vecAddKernelPKfS0_Pfii --------------------------
	.section	.nv.constant0._Z12vecAddKernelPKfS0_Pfii,"a",@progbits
	.sectionflags	@""
	.align	4
.nv.constant0._Z12vecAddKernelPKfS0_Pfii:
	.zero		928


//--------------------- SYMBOLS --------------------------

	.type		.nv.reservedSmem.offset0,@object
	.size		.nv.reservedSmem.offset0,0x4
